//
// Generated by NVIDIA NVVM Compiler
//
// Compiler Build ID: CL-36424714
// Cuda compilation tools, release 13.0, V13.0.88
// Based on NVVM 20.0.0
//

.version 9.0
.target sm_100
.address_size 64

	// .globl	_Z6kernelPmPf

.visible .entry _Z6kernelPmPf(
	.param .u64 .ptr .align 1 _Z6kernelPmPf_param_0,
	.param .u64 .ptr .align 1 _Z6kernelPmPf_param_1
)
{
	.reg .b32 	%r<2>;
	.reg .b64 	%rd<6>;

	ld.param.u64 	%rd1, [_Z6kernelPmPf_param_0];
	ld.param.u64 	%rd2, [_Z6kernelPmPf_param_1];
	cvta.to.global.u64 	%rd3, %rd2;
	cvta.to.global.u64 	%rd4, %rd1;
	mov.b64 	%rd5, 666;
	st.global.u64 	[%rd4], %rd5;
	mov.b32 	%r1, 1143373824;
	st.global.u32 	[%rd3], %r1;
	ret;

}


// ===== COMPILED SASS (sm_100) =====

	.target	sm_100

	.elftype	@"ET_EXEC"


//--------------------- .note.nv.tkinfo           --------------------------
	.section	.note.nv.tkinfo,"",@"SHT_NOTE"
	.sectionflags	@"SHF_NOTE_NV_TKINFO"
	.tkinfo
        /*0018*/ 	.word	0x00000002
        /*0030*/ 	.string	""
        /*0030*/ 	.string	"ptxas"
        /*0030*/ 	.string	"Cuda compilation tools, release 13.0, V13.0.88"
        /*0030*/ 	.string	"Build cuda_13.0.r13.0/compiler.36424714_0"
        /*0030*/ 	.string	"-arch sm_100 -m 64 "



//--------------------- .note.nv.cuinfo           --------------------------
	.section	.note.nv.cuinfo,"",@"SHT_NOTE"
	.sectionflags	@"SHF_NOTE_NV_CUINFO"
        /*0018*/ 	.short	0x0002
        /*001a*/ 	.short	0x0064
        /*001c*/ 	.short	0x0082
	.zero		2


//--------------------- .nv.info                  --------------------------
	.section	.nv.info,"",@"SHT_CUDA_INFO"
	.align	4


	//----- nvinfo : EIATTR_REGCOUNT
	.align		4
        /*0000*/ 	.byte	0x04, 0x2f
        /*0002*/ 	.short	(.L_1 - .L_0)
	.align		4
.L_0:
        /*0004*/ 	.word	index@(_Z6kernelPmPf)
        /*0008*/ 	.word	0x0000000c


	//----- nvinfo : EIATTR_FRAME_SIZE
	.align		4
.L_1:
        /*000c*/ 	.byte	0x04, 0x11
        /*000e*/ 	.short	(.L_3 - .L_2)
	.align		4
.L_2:
        /*0010*/ 	.word	index@(_Z6kernelPmPf)
        /*0014*/ 	.word	0x00000000


	//----- nvinfo : EIATTR_MIN_STACK_SIZE
	.align		4
.L_3:
        /*0018*/ 	.byte	0x04, 0x12
        /*001a*/ 	.short	(.L_5 - .L_4)
	.align		4
.L_4:
        /*001c*/ 	.word	index@(_Z6kernelPmPf)
        /*0020*/ 	.word	0x00000000
.L_5:


//--------------------- .nv.compat                --------------------------
	.section	.nv.compat,"",@"SHT_CUDA_COMPAT_INFO"
	.align	4
        /*0000*/ 	.byte	0x02, 0x09, 0x00, 0x00, 0x02, 0x02, 0x01, 0x00, 0x02, 0x05, 0x05, 0x00, 0x03, 0x07, 0x01, 0x01
        /*0010*/ 	.byte	0x02, 0x03, 0x00, 0x00, 0x02, 0x06, 0x01, 0x00, 0x04, 0x0b, 0x08, 0x00, 0x09, 0x00, 0x00, 0x00
        /*0020*/ 	.byte	0x00, 0x00, 0x00, 0x00


//--------------------- .nv.info._Z6kernelPmPf    --------------------------
	.section	.nv.info._Z6kernelPmPf,"",@"SHT_CUDA_INFO"
	.sectionflags	@""
	.align	4


	//----- nvinfo : EIATTR_CUDA_API_VERSION
	.align		4
        /*0000*/ 	.byte	0x04, 0x37
        /*0002*/ 	.short	(.L_7 - .L_6)
.L_6:
        /*0004*/ 	.word	0x00000082


	//----- nvinfo : EIATTR_KPARAM_INFO
	.align		4
.L_7:
        /*0008*/ 	.byte	0x04, 0x17
        /*000a*/ 	.short	(.L_9 - .L_8)
.L_8:
        /*000c*/ 	.word	0x00000000
        /*0010*/ 	.short	0x0001
        /*0012*/ 	.short	0x0008
        /*0014*/ 	.byte	0x00, 0xf5, 0x21, 0x00


	//----- nvinfo : EIATTR_KPARAM_INFO
	.align		4
.L_9:
        /*0018*/ 	.byte	0x04, 0x17
        /*001a*/ 	.short	(.L_11 - .L_10)
.L_10:
        /*001c*/ 	.word	0x00000000
        /*0020*/ 	.short	0x0000
        /*0022*/ 	.short	0x0000
        /*0024*/ 	.byte	0x00, 0xf5, 0x21, 0x00


	//----- nvinfo : EIATTR_SPARSE_MMA_MASK
	.align		4
.L_11:
        /*0028*/ 	.byte	0x03, 0x50
        /*002a*/ 	.short	0x0000


	//----- nvinfo : EIATTR_MAXREG_COUNT
	.align		4
        /*002c*/ 	.byte	0x03, 0x1b
        /*002e*/ 	.short	0x00ff


	//----- nvinfo : EIATTR_MERCURY_ISA_VERSION
	.align		4
        /*0030*/ 	.byte	0x03, 0x5f
        /*0032*/ 	.short	0x0101


	//----- nvinfo : EIATTR_VRC_CTA_INIT_COUNT
	.align		4
        /*0034*/ 	.byte	0x02, 0x4a
	.zero		1
	.zero		1


	//----- nvinfo : EIATTR_EXIT_INSTR_OFFSETS
	.align		4
        /*0038*/ 	.byte	0x04, 0x1c
        /*003a*/ 	.short	(.L_13 - .L_12)


	//   ....[0]....
.L_12:
        /*003c*/ 	.word	0x00000090


	//----- nvinfo : EIATTR_CBANK_PARAM_SIZE
	.align		4
.L_13:
        /*0040*/ 	.byte	0x03, 0x19
        /*0042*/ 	.short	0x0010


	//----- nvinfo : EIATTR_PARAM_CBANK
	.align		4
        /*0044*/ 	.byte	0x04, 0x0a
        /*0046*/ 	.short	(.L_15 - .L_14)
	.align		4
.L_14:
        /*0048*/ 	.word	index@(.nv.constant0._Z6kernelPmPf)
        /*004c*/ 	.short	0x0380
        /*004e*/ 	.short	0x0010


	//----- nvinfo : EIATTR_SW_WAR
	.align		4
.L_15:
        /*0050*/ 	.byte	0x04, 0x36
        /*0052*/ 	.short	(.L_17 - .L_16)
.L_16:
        /*0054*/ 	.word	0x00000008
.L_17:


//--------------------- .nv.callgraph             --------------------------
	.section	.nv.callgraph,"",@"SHT_CUDA_CALLGRAPH"
	.align	4
	.sectionentsize	8
	.align		4
        /*0000*/ 	.word	0x00000000
	.align		4
        /*0004*/ 	.word	0xffffffff
	.align		4
        /*0008*/ 	.word	0x00000000
	.align		4
        /*000c*/ 	.word	0xfffffffe
	.align		4
        /*0010*/ 	.word	0x00000000
	.align		4
        /*0014*/ 	.word	0xfffffffd
	.align		4
        /*0018*/ 	.word	0x00000000
	.align		4
        /*001c*/ 	.word	0xfffffffc


//--------------------- .text._Z6kernelPmPf       --------------------------
	.section	.text._Z6kernelPmPf,"ax",@progbits
	.align	128
        .global         _Z6kernelPmPf
        .type           _Z6kernelPmPf,@function
        .size           _Z6kernelPmPf,(.L_x_1 - _Z6kernelPmPf)
        .other          _Z6kernelPmPf,@"STO_CUDA_ENTRY STV_DEFAULT"
_Z6kernelPmPf:
.text._Z6kernelPmPf:
[----:B------:R-:W-:Y:S08]  /*0000*/  LDC R1, c[0x0][0x37c] ;  /* 0x0000df00ff017b82 */ /* 0x000ff00000000800 */
[----:B------:R-:W0:Y:S01]  /*0010*/  LDC.64 R2, c[0x0][0x380] ;  /* 0x0000e000ff027b82 */ /* 0x000e220000000a00 */
[----:B------:R-:W0:Y:S01]  /*0020*/  LDCU.64 UR4, c[0x0][0x358] ;  /* 0x00006b00ff0477ac */ /* 0x000e220008000a00 */
[----:B------:R-:W-:Y:S01]  /*0030*/  HFMA2 R6, -RZ, RZ, 0, 3.969669342041015625e-05 ;  /* 0x0000029aff067431 */ /* 0x000fe200000001ff */
[----:B------:R-:W-:Y:S01]  /*0040*/  MOV R7, 0x0 ;  /* 0x0000000000077802 */ /* 0x000fe20000000f00 */
[----:B------:R-:W-:-:S04]  /*0050*/  HFMA2 R9, -RZ, RZ, 4.1484375, -0.0 ;  /* 0x44268000ff097431 */ /* 0x000fc800000001ff */
[----:B------:R-:W1:Y:S01]  /*0060*/  LDC.64 R4, c[0x0][0x388] ;  /* 0x0000e200ff047b82 */ /* 0x000e620000000a00 */
[----:B0-----:R-:W-:Y:S04]  /*0070*/  STG.E.64 desc[UR4][R2.64], R6 ;  /* 0x0000000602007986 */ /* 0x001fe8000c101b04 */
[----:B-1----:R-:W-:Y:S01]  /*0080*/  STG.E desc[UR4][R4.64], R9 ;  /* 0x0000000904007986 */ /* 0x002fe2000c101904 */
[----:B------:R-:W-:Y:S05]  /*0090*/  EXIT ;  /* 0x000000000000794d */ /* 0x000fea0003800000 */
.L_x_0:
[----:B------:R-:W-:-:S00]  /*00a0*/  BRA `(.L_x_0) ;  /* 0xfffffffc00fc7947 */ /* 0x000fc0000383ffff */
[----:B------:R-:W-:-:S00]  /*00b0*/  NOP ;  /* 0x0000000000007918 */ /* 0x000fc00000000000 */
        /* <DEDUP_REMOVED lines=12> */
.L_x_1:


//--------------------- .nv.shared.reserved.0     --------------------------
	.section	.nv.shared.reserved.0,"aw",@nobits
	.weak		__nv_reservedSMEM_offset_0_alias
	.size		__nv_reservedSMEM_offset_0_alias, 0, 64
	.other		__nv_reservedSMEM_offset_0_alias,@"STO_CUDA_RESERVED_SHARED STV_DEFAULT"
__nv_reservedSMEM_offset_0_alias:
	.zero		0
	.zero		64


//--------------------- .nv.constant0._Z6kernelPmPf --------------------------
	.section	.nv.constant0._Z6kernelPmPf,"a",@progbits
	.sectionflags	@""
	.align	4
.nv.constant0._Z6kernelPmPf:
	.zero		912


//--------------------- SYMBOLS --------------------------

	.type		.nv.reservedSmem.offset0,@object
	.size		.nv.reservedSmem.offset0,0x4
